//
// Generated by NVIDIA NVVM Compiler
//
// Compiler Build ID: CL-36424714
// Cuda compilation tools, release 13.0, V13.0.88
// Based on NVVM 20.0.0
//

.version 9.0
.target sm_100
.address_size 64

	// .globl	_Z12minAbsReducePfS_i
.extern .shared .align 16 .b8 sdata[];

.visible .entry _Z12minAbsReducePfS_i(
	.param .u64 .ptr .align 1 _Z12minAbsReducePfS_i_param_0,
	.param .u64 .ptr .align 1 _Z12minAbsReducePfS_i_param_1,
	.param .u32 _Z12minAbsReducePfS_i_param_2
)
{
	.reg .pred 	%p<6>;
	.reg .b32 	%r<14>;
	.reg .b32 	%f<10>;
	.reg .b64 	%rd<9>;

	ld.param.u64 	%rd1, [_Z12minAbsReducePfS_i_param_0];
	ld.param.u64 	%rd2, [_Z12minAbsReducePfS_i_param_1];
	ld.param.u32 	%r8, [_Z12minAbsReducePfS_i_param_2];
	mov.u32 	%r1, %tid.x;
	mov.u32 	%r2, %ctaid.x;
	mov.u32 	%r13, %ntid.x;
	mad.lo.s32 	%r4, %r2, %r13, %r1;
	setp.ge.u32 	%p1, %r4, %r8;
	mov.f32 	%f9, 0f7F800000;
	@%p1 bra 	$L__BB0_2;
	cvta.to.global.u64 	%rd3, %rd1;
	mul.wide.u32 	%rd4, %r4, 4;
	add.s64 	%rd5, %rd3, %rd4;
	ld.global.f32 	%f4, [%rd5];
	abs.f32 	%f9, %f4;
$L__BB0_2:
	shl.b32 	%r9, %r1, 2;
	mov.u32 	%r10, sdata;
	add.s32 	%r5, %r10, %r9;
	st.shared.f32 	[%r5], %f9;
	bar.sync 	0;
	setp.lt.u32 	%p2, %r13, 2;
	@%p2 bra 	$L__BB0_6;
$L__BB0_3:
	shr.u32 	%r7, %r13, 1;
	setp.ge.u32 	%p3, %r1, %r7;
	@%p3 bra 	$L__BB0_5;
	ld.shared.f32 	%f5, [%r5];
	shl.b32 	%r11, %r7, 2;
	add.s32 	%r12, %r5, %r11;
	ld.shared.f32 	%f6, [%r12];
	min.f32 	%f7, %f5, %f6;
	st.shared.f32 	[%r5], %f7;
$L__BB0_5:
	bar.sync 	0;
	setp.gt.u32 	%p4, %r13, 3;
	mov.u32 	%r13, %r7;
	@%p4 bra 	$L__BB0_3;
$L__BB0_6:
	setp.ne.s32 	%p5, %r1, 0;
	@%p5 bra 	$L__BB0_8;
	ld.shared.f32 	%f8, [sdata];
	cvta.to.global.u64 	%rd6, %rd2;
	mul.wide.u32 	%rd7, %r2, 4;
	add.s64 	%rd8, %rd6, %rd7;
	st.global.f32 	[%rd8], %f8;
$L__BB0_8:
	ret;

}


// ===== COMPILED SASS (sm_100) =====

	.target	sm_100

	.elftype	@"ET_EXEC"


//--------------------- .note.nv.tkinfo           --------------------------
	.section	.note.nv.tkinfo,"",@"SHT_NOTE"
	.sectionflags	@"SHF_NOTE_NV_TKINFO"
	.tkinfo
        /*0018*/ 	.word	0x00000002
        /*0030*/ 	.string	""
        /*0030*/ 	.string	"ptxas"
        /*0030*/ 	.string	"Cuda compilation tools, release 13.0, V13.0.88"
        /*0030*/ 	.string	"Build cuda_13.0.r13.0/compiler.36424714_0"
        /*0030*/ 	.string	"-arch sm_100 -m 64 "



//--------------------- .note.nv.cuinfo           --------------------------
	.section	.note.nv.cuinfo,"",@"SHT_NOTE"
	.sectionflags	@"SHF_NOTE_NV_CUINFO"
        /*0018*/ 	.short	0x0002
        /*001a*/ 	.short	0x0064
        /*001c*/ 	.short	0x0082
	.zero		2


//--------------------- .nv.info                  --------------------------
	.section	.nv.info,"",@"SHT_CUDA_INFO"
	.align	4


	//----- nvinfo : EIATTR_REGCOUNT
	.align		4
        /*0000*/ 	.byte	0x04, 0x2f
        /*0002*/ 	.short	(.L_1 - .L_0)
	.align		4
.L_0:
        /*0004*/ 	.word	index@(_Z12minAbsReducePfS_i)
        /*0008*/ 	.word	0x0000000a


	//----- nvinfo : EIATTR_FRAME_SIZE
	.align		4
.L_1:
        /*000c*/ 	.byte	0x04, 0x11
        /*000e*/ 	.short	(.L_3 - .L_2)
	.align		4
.L_2:
        /*0010*/ 	.word	index@(_Z12minAbsReducePfS_i)
        /*0014*/ 	.word	0x00000000


	//----- nvinfo : EIATTR_MIN_STACK_SIZE
	.align		4
.L_3:
        /*0018*/ 	.byte	0x04, 0x12
        /*001a*/ 	.short	(.L_5 - .L_4)
	.align		4
.L_4:
        /*001c*/ 	.word	index@(_Z12minAbsReducePfS_i)
        /*0020*/ 	.word	0x00000000
.L_5:


//--------------------- .nv.compat                --------------------------
	.section	.nv.compat,"",@"SHT_CUDA_COMPAT_INFO"
	.align	4
        /*0000*/ 	.byte	0x02, 0x09, 0x00, 0x00, 0x02, 0x02, 0x01, 0x00, 0x02, 0x05, 0x05, 0x00, 0x03, 0x07, 0x01, 0x01
        /*0010*/ 	.byte	0x02, 0x03, 0x00, 0x00, 0x02, 0x06, 0x01, 0x00, 0x04, 0x0b, 0x08, 0x00, 0x09, 0x00, 0x00, 0x00
        /*0020*/ 	.byte	0x00, 0x00, 0x00, 0x00


//--------------------- .nv.info._Z12minAbsReducePfS_i --------------------------
	.section	.nv.info._Z12minAbsReducePfS_i,"",@"SHT_CUDA_INFO"
	.sectionflags	@""
	.align	4


	//----- nvinfo : EIATTR_CUDA_API_VERSION
	.align		4
        /*0000*/ 	.byte	0x04, 0x37
        /*0002*/ 	.short	(.L_7 - .L_6)
.L_6:
        /*0004*/ 	.word	0x00000082


	//----- nvinfo : EIATTR_KPARAM_INFO
	.align		4
.L_7:
        /*0008*/ 	.byte	0x04, 0x17
        /*000a*/ 	.short	(.L_9 - .L_8)
.L_8:
        /*000c*/ 	.word	0x00000000
        /*0010*/ 	.short	0x0002
        /*0012*/ 	.short	0x0010
        /*0014*/ 	.byte	0x00, 0xf0, 0x11, 0x00


	//----- nvinfo : EIATTR_KPARAM_INFO
	.align		4
.L_9:
        /*0018*/ 	.byte	0x04, 0x17
        /*001a*/ 	.short	(.L_11 - .L_10)
.L_10:
        /*001c*/ 	.word	0x00000000
        /*0020*/ 	.short	0x0001
        /*0022*/ 	.short	0x0008
        /*0024*/ 	.byte	0x00, 0xf5, 0x21, 0x00


	//----- nvinfo : EIATTR_KPARAM_INFO
	.align		4
.L_11:
        /*0028*/ 	.byte	0x04, 0x17
        /*002a*/ 	.short	(.L_13 - .L_12)
.L_12:
        /*002c*/ 	.word	0x00000000
        /*0030*/ 	.short	0x0000
        /*0032*/ 	.short	0x0000
        /*0034*/ 	.byte	0x00, 0xf5, 0x21, 0x00


	//----- nvinfo : EIATTR_SPARSE_MMA_MASK
	.align		4
.L_13:
        /*0038*/ 	.byte	0x03, 0x50
        /*003a*/ 	.short	0x0000


	//----- nvinfo : EIATTR_MAXREG_COUNT
	.align		4
        /*003c*/ 	.byte	0x03, 0x1b
        /*003e*/ 	.short	0x00ff


	//----- nvinfo : EIATTR_NUM_BARRIERS
	.align		4
        /*0040*/ 	.byte	0x02, 0x4c
        /*0042*/ 	.byte	0x01
	.zero		1


	//----- nvinfo : EIATTR_MERCURY_ISA_VERSION
	.align		4
        /*0044*/ 	.byte	0x03, 0x5f
        /*0046*/ 	.short	0x0101


	//----- nvinfo : EIATTR_VRC_CTA_INIT_COUNT
	.align		4
        /*0048*/ 	.byte	0x02, 0x4a
	.zero		1
	.zero		1


	//----- nvinfo : EIATTR_EXIT_INSTR_OFFSETS
	.align		4
        /*004c*/ 	.byte	0x04, 0x1c
        /*004e*/ 	.short	(.L_15 - .L_14)


	//   ....[0]....
.L_14:
        /*0050*/ 	.word	0x00000220


	//   ....[1]....
        /*0054*/ 	.word	0x000002a0


	//----- nvinfo : EIATTR_CBANK_PARAM_SIZE
	.align		4
.L_15:
        /*0058*/ 	.byte	0x03, 0x19
        /*005a*/ 	.short	0x0014


	//----- nvinfo : EIATTR_PARAM_CBANK
	.align		4
        /*005c*/ 	.byte	0x04, 0x0a
        /*005e*/ 	.short	(.L_17 - .L_16)
	.align		4
.L_16:
        /*0060*/ 	.word	index@(.nv.constant0._Z12minAbsReducePfS_i)
        /*0064*/ 	.short	0x0380
        /*0066*/ 	.short	0x0014


	//----- nvinfo : EIATTR_SW_WAR
	.align		4
.L_17:
        /*0068*/ 	.byte	0x04, 0x36
        /*006a*/ 	.short	(.L_19 - .L_18)
.L_18:
        /*006c*/ 	.word	0x00000008
.L_19:


//--------------------- .nv.callgraph             --------------------------
	.section	.nv.callgraph,"",@"SHT_CUDA_CALLGRAPH"
	.align	4
	.sectionentsize	8
	.align		4
        /*0000*/ 	.word	0x00000000
	.align		4
        /*0004*/ 	.word	0xffffffff
	.align		4
        /*0008*/ 	.word	0x00000000
	.align		4
        /*000c*/ 	.word	0xfffffffe
	.align		4
        /*0010*/ 	.word	0x00000000
	.align		4
        /*0014*/ 	.word	0xfffffffd
	.align		4
        /*0018*/ 	.word	0x00000000
	.align		4
        /*001c*/ 	.word	0xfffffffc


//--------------------- .text._Z12minAbsReducePfS_i --------------------------
	.section	.text._Z12minAbsReducePfS_i,"ax",@progbits
	.align	128
        .global         _Z12minAbsReducePfS_i
        .type           _Z12minAbsReducePfS_i,@function
        .size           _Z12minAbsReducePfS_i,(.L_x_3 - _Z12minAbsReducePfS_i)
        .other          _Z12minAbsReducePfS_i,@"STO_CUDA_ENTRY STV_DEFAULT"
_Z12minAbsReducePfS_i:
.text._Z12minAbsReducePfS_i:
[----:B------:R-:W-:Y:S01]  /*0000*/  LDC R1, c[0x0][0x37c] ;  /* 0x0000df00ff017b82 */ /* 0x000fe20000000800 */
[----:B------:R-:W0:Y:S01]  /*0010*/  S2R R6, SR_TID.X ;  /* 0x0000000000067919 */ /* 0x000e220000002100 */
[----:B------:R-:W0:Y:S01]  /*0020*/  LDCU UR8, c[0x0][0x360] ;  /* 0x00006c00ff0877ac */ /* 0x000e220008000800 */
[----:B------:R-:W0:Y:S01]  /*0030*/  S2R R7, SR_CTAID.X ;  /* 0x0000000000077919 */ /* 0x000e220000002500 */
[----:B------:R-:W1:Y:S01]  /*0040*/  LDCU UR4, c[0x0][0x390] ;  /* 0x00007200ff0477ac */ /* 0x000e620008000800 */
[----:B------:R-:W2:Y:S01]  /*0050*/  LDCU.64 UR6, c[0x0][0x358] ;  /* 0x00006b00ff0677ac */ /* 0x000ea20008000a00 */
[----:B0-----:R-:W-:-:S05]  /*0060*/  IMAD R5, R7, UR8, R6 ;  /* 0x0000000807057c24 */ /* 0x001fca000f8e0206 */
[----:B-1----:R-:W-:-:S13]  /*0070*/  ISETP.GE.U32.AND P1, PT, R5, UR4, PT ;  /* 0x0000000405007c0c */ /* 0x002fda000bf26070 */
[----:B------:R-:W0:Y:S02]  /*0080*/  @!P1 LDC.64 R2, c[0x0][0x380] ;  /* 0x0000e000ff029b82 */ /* 0x000e240000000a00 */
[----:B0-----:R-:W-:-:S06]  /*0090*/  @!P1 IMAD.WIDE.U32 R2, R5, 0x4, R2 ;  /* 0x0000000405029825 */ /* 0x001fcc00078e0002 */
[----:B--2---:R-:W2:Y:S01]  /*00a0*/  @!P1 LDG.E R2, desc[UR6][R2.64] ;  /* 0x0000000602029981 */ /* 0x004ea2000c1e1900 */
[----:B------:R-:W0:Y:S01]  /*00b0*/  S2UR UR5, SR_CgaCtaId ;  /* 0x00000000000579c3 */ /* 0x000e220000008800 */
[----:B------:R-:W-:Y:S01]  /*00c0*/  IMAD.U32 R0, RZ, RZ, UR8 ;  /* 0x00000008ff007e24 */ /* 0x000fe2000f8e00ff */
[----:B------:R-:W-:Y:S01]  /*00d0*/  UMOV UR4, 0x400 ;  /* 0x0000040000047882 */ /* 0x000fe20000000000 */
[----:B------:R-:W-:-:S03]  /*00e0*/  IMAD.MOV.U32 R4, RZ, RZ, 0x7f800000 ;  /* 0x7f800000ff047424 */ /* 0x000fc600078e00ff */
[----:B------:R-:W-:Y:S01]  /*00f0*/  ISETP.GE.U32.AND P0, PT, R0, 0x2, PT ;  /* 0x000000020000780c */ /* 0x000fe20003f06070 */
[----:B0-----:R-:W-:-:S06]  /*0100*/  ULEA UR4, UR5, UR4, 0x18 ;  /* 0x0000000405047291 */ /* 0x001fcc000f8ec0ff */
[----:B------:R-:W-:Y:S01]  /*0110*/  LEA R5, R6, UR4, 0x2 ;  /* 0x0000000406057c11 */ /* 0x000fe2000f8e10ff */
[----:B--2---:R-:W-:Y:S01]  /*0120*/  @!P1 FADD R4, |R2|, -RZ ;  /* 0x800000ff02049221 */ /* 0x004fe20000000200 */
[----:B------:R-:W-:-:S04]  /*0130*/  ISETP.NE.AND P1, PT, R6, RZ, PT ;  /* 0x000000ff0600720c */ /* 0x000fc80003f25270 */
[----:B------:R0:W-:Y:S01]  /*0140*/  STS [R5], R4 ;  /* 0x0000000405007388 */ /* 0x0001e20000000800 */
[----:B------:R-:W-:Y:S06]  /*0150*/  BAR.SYNC.DEFER_BLOCKING 0x0 ;  /* 0x0000000000007b1d */ /* 0x000fec0000010000 */
[----:B------:R-:W-:Y:S05]  /*0160*/  @!P0 BRA `(.L_x_0) ;  /* 0x00000000002c8947 */ /* 0x000fea0003800000 */
.L_x_1:
[----:B0-----:R-:W-:-:S04]  /*0170*/  SHF.R.U32.HI R4, RZ, 0x1, R0 ;  /* 0x00000001ff047819 */ /* 0x001fc80000011600 */
[----:B------:R-:W-:-:S13]  /*0180*/  ISETP.GE.U32.AND P0, PT, R6, R4, PT ;  /* 0x000000040600720c */ /* 0x000fda0003f06070 */
[----:B------:R-:W-:Y:S01]  /*0190*/  @!P0 IMAD R3, R4, 0x4, R5 ;  /* 0x0000000404038824 */ /* 0x000fe200078e0205 */
[----:B------:R-:W-:Y:S05]  /*01a0*/  @!P0 LDS R2, [R5] ;  /* 0x0000000005028984 */ /* 0x000fea0000000800 */
[----:B------:R-:W0:Y:S02]  /*01b0*/  @!P0 LDS R3, [R3] ;  /* 0x0000000003038984 */ /* 0x000e240000000800 */
[----:B0-----:R-:W-:-:S05]  /*01c0*/  @!P0 FMNMX R2, R2, R3, PT ;  /* 0x0000000302028209 */ /* 0x001fca0003800000 */
[----:B------:R1:W-:Y:S01]  /*01d0*/  @!P0 STS [R5], R2 ;  /* 0x0000000205008388 */ /* 0x0003e20000000800 */
[----:B------:R-:W-:Y:S01]  /*01e0*/  BAR.SYNC.DEFER_BLOCKING 0x0 ;  /* 0x0000000000007b1d */ /* 0x000fe20000010000 */
[----:B------:R-:W-:Y:S01]  /*01f0*/  ISETP.GT.U32.AND P0, PT, R0, 0x3, PT ;  /* 0x000000030000780c */ /* 0x000fe20003f04070 */
[----:B------:R-:W-:-:S12]  /*0200*/  IMAD.MOV.U32 R0, RZ, RZ, R4 ;  /* 0x000000ffff007224 */ /* 0x000fd800078e0004 */
[----:B-1----:R-:W-:Y:S05]  /*0210*/  @P0 BRA `(.L_x_1) ;  /* 0xfffffffc00d40947 */ /* 0x002fea000383ffff */
.L_x_0:
[----:B------:R-:W-:Y:S05]  /*0220*/  @P1 EXIT ;  /* 0x000000000000194d */ /* 0x000fea0003800000 */
[----:B------:R-:W1:Y:S01]  /*0230*/  S2UR UR5, SR_CgaCtaId ;  /* 0x00000000000579c3 */ /* 0x000e620000008800 */
[----:B------:R-:W-:-:S07]  /*0240*/  UMOV UR4, 0x400 ;  /* 0x0000040000047882 */ /* 0x000fce0000000000 */
[----:B------:R-:W2:Y:S01]  /*0250*/  LDC.64 R2, c[0x0][0x388] ;  /* 0x0000e200ff027b82 */ /* 0x000ea20000000a00 */
[----:B-1----:R-:W-:Y:S01]  /*0260*/  ULEA UR4, UR5, UR4, 0x18 ;  /* 0x0000000405047291 */ /* 0x002fe2000f8ec0ff */
[----:B--2---:R-:W-:-:S08]  /*0270*/  IMAD.WIDE.U32 R2, R7, 0x4, R2 ;  /* 0x0000000407027825 */ /* 0x004fd000078e0002 */
[----:B0-----:R-:W0:Y:S04]  /*0280*/  LDS R5, [UR4] ;  /* 0x00000004ff057984 */ /* 0x001e280008000800 */
[----:B0-----:R-:W-:Y:S01]  /*0290*/  STG.E desc[UR6][R2.64], R5 ;  /* 0x0000000502007986 */ /* 0x001fe2000c101906 */
[----:B------:R-:W-:Y:S05]  /*02a0*/  EXIT ;  /* 0x000000000000794d */ /* 0x000fea0003800000 */
.L_x_2:
[----:B------:R-:W-:-:S00]  /*02b0*/  BRA `(.L_x_2) ;  /* 0xfffffffc00fc7947 */ /* 0x000fc0000383ffff */
[----:B------:R-:W-:-:S00]  /*02c0*/  NOP ;  /* 0x0000000000007918 */ /* 0x000fc00000000000 */
        /* <DEDUP_REMOVED lines=11> */
.L_x_3:


//--------------------- .nv.shared._Z12minAbsReducePfS_i --------------------------
	.section	.nv.shared._Z12minAbsReducePfS_i,"aw",@nobits
	.sectionflags	@""
	.align	16
	.zero		1024


//--------------------- .nv.shared.reserved.0     --------------------------
	.section	.nv.shared.reserved.0,"aw",@nobits
	.weak		__nv_reservedSMEM_offset_0_alias
	.size		__nv_reservedSMEM_offset_0_alias, 0, 64
	.other		__nv_reservedSMEM_offset_0_alias,@"STO_CUDA_RESERVED_SHARED STV_DEFAULT"
__nv_reservedSMEM_offset_0_alias:
	.zero		0
	.zero		64


//--------------------- .nv.constant0._Z12minAbsReducePfS_i --------------------------
	.section	.nv.constant0._Z12minAbsReducePfS_i,"a",@progbits
	.sectionflags	@""
	.align	4
.nv.constant0._Z12minAbsReducePfS_i:
	.zero		916


//--------------------- SYMBOLS --------------------------

	.type		.nv.reservedSmem.offset0,@object
	.size		.nv.reservedSmem.offset0,0x4
	.type		.nv.reservedSmem.cap,@object
	.size		.nv.reservedSmem.cap,0x4
